	.headerflags	@"EF_CUDA_TEXMODE_UNIFIED EF_CUDA_64BIT_ADDRESS EF_CUDA_ACCELERATORS EF_CUDA_SM90 EF_CUDA_VIRTUAL_SM(EF_CUDA_SM90)"
	.elftype	@"ET_EXEC"


//--------------------- .nv.info                  --------------------------
	.section	.nv.info,"",@"SHT_CUDA_INFO"
	.align	4


	//----- nvinfo : EIATTR_REGCOUNT
	.align		4
        /*0000*/ 	.byte	0x04, 0x2f
        /*0002*/ 	.short	(.L_2 - .L_1)
	.align		4
.L_1:
        /*0004*/ 	.word	index@(triton_poi_fused_native_group_norm_relu_45)
        /*0008*/ 	.word	0x00000022


	//----- nvinfo : EIATTR_MIN_STACK_SIZE
	.align		4
.L_2:
        /*000c*/ 	.byte	0x04, 0x12
        /*000e*/ 	.short	(.L_4 - .L_3)
	.align		4
.L_3:
        /*0010*/ 	.word	index@(triton_poi_fused_native_group_norm_relu_45)
        /*0014*/ 	.word	0x00000000


	//----- nvinfo : EIATTR_FRAME_SIZE
	.align		4
.L_4:
        /*0018*/ 	.byte	0x04, 0x11
        /*001a*/ 	.short	(.L_6 - .L_5)
	.align		4
.L_5:
        /*001c*/ 	.word	index@(triton_poi_fused_native_group_norm_relu_45)
        /*0020*/ 	.word	0x00000000


	//----- nvinfo : EIATTR_MIN_STACK_SIZE
	.align		4
.L_6:
        /*0024*/ 	.byte	0x04, 0x12
        /*0026*/ 	.short	(.L_8 - .L_7)
	.align		4
.L_7:
        /*0028*/ 	.word	index@(triton_poi_fused_native_group_norm_relu_45)
        /*002c*/ 	.word	0x00000000
.L_8:


//--------------------- .nv.info.triton_poi_fused_native_group_norm_relu_45 --------------------------
	.section	.nv.info.triton_poi_fused_native_group_norm_relu_45,"",@"SHT_CUDA_INFO"
	.sectionflags	@""
	.align	4


	//----- nvinfo : EIATTR_CUDA_API_VERSION
	.align		4
        /*0000*/ 	.byte	0x04, 0x37
        /*0002*/ 	.short	(.L_10 - .L_9)
.L_9:
        /*0004*/ 	.word	0x0000007c


	//----- nvinfo : EIATTR_KPARAM_INFO
	.align		4
.L_10:
        /*0008*/ 	.byte	0x04, 0x17
        /*000a*/ 	.short	(.L_12 - .L_11)
.L_11:
        /*000c*/ 	.word	0x00000000
        /*0010*/ 	.short	0x0006
        /*0012*/ 	.short	0x0030
        /*0014*/ 	.byte	0x00, 0xf0, 0x11, 0x00


	//----- nvinfo : EIATTR_KPARAM_INFO
	.align		4
.L_12:
        /*0018*/ 	.byte	0x04, 0x17
        /*001a*/ 	.short	(.L_14 - .L_13)
.L_13:
        /*001c*/ 	.word	0x00000000
        /*0020*/ 	.short	0x0005
        /*0022*/ 	.short	0x0028
        /*0024*/ 	.byte	0x00, 0xf4, 0x21, 0x00


	//----- nvinfo : EIATTR_KPARAM_INFO
	.align		4
.L_14:
        /*0028*/ 	.byte	0x04, 0x17
        /*002a*/ 	.short	(.L_16 - .L_15)
.L_15:
        /*002c*/ 	.word	0x00000000
        /*0030*/ 	.short	0x0004
        /*0032*/ 	.short	0x0020
        /*0034*/ 	.byte	0x00, 0xf4, 0x21, 0x00


	//----- nvinfo : EIATTR_KPARAM_INFO
	.align		4
.L_16:
        /*0038*/ 	.byte	0x04, 0x17
        /*003a*/ 	.short	(.L_18 - .L_17)
.L_17:
        /*003c*/ 	.word	0x00000000
        /*0040*/ 	.short	0x0003
        /*0042*/ 	.short	0x0018
        /*0044*/ 	.byte	0x00, 0xf4, 0x21, 0x00


	//----- nvinfo : EIATTR_KPARAM_INFO
	.align		4
.L_18:
        /*0048*/ 	.byte	0x04, 0x17
        /*004a*/ 	.short	(.L_20 - .L_19)
.L_19:
        /*004c*/ 	.word	0x00000000
        /*0050*/ 	.short	0x0002
        /*0052*/ 	.short	0x0010
        /*0054*/ 	.byte	0x00, 0xf4, 0x21, 0x00


	//----- nvinfo : EIATTR_KPARAM_INFO
	.align		4
.L_20:
        /*0058*/ 	.byte	0x04, 0x17
        /*005a*/ 	.short	(.L_22 - .L_21)
.L_21:
        /*005c*/ 	.word	0x00000000
        /*0060*/ 	.short	0x0001
        /*0062*/ 	.short	0x0008
        /*0064*/ 	.byte	0x00, 0xf4, 0x21, 0x00


	//----- nvinfo : EIATTR_KPARAM_INFO
	.align		4
.L_22:
        /*0068*/ 	.byte	0x04, 0x17
        /*006a*/ 	.short	(.L_24 - .L_23)
.L_23:
        /*006c*/ 	.word	0x00000000
        /*0070*/ 	.short	0x0000
        /*0072*/ 	.short	0x0000
        /*0074*/ 	.byte	0x00, 0xf4, 0x21, 0x00


	//----- nvinfo : EIATTR_SPARSE_MMA_MASK
	.align		4
.L_24:
        /*0078*/ 	.byte	0x03, 0x50
        /*007a*/ 	.short	0x0000


	//----- nvinfo : EIATTR_MAXREG_COUNT
	.align		4
        /*007c*/ 	.byte	0x03, 0x1b
        /*007e*/ 	.short	0x00ff


	//----- nvinfo : EIATTR_EXIT_INSTR_OFFSETS
	.align		4
        /*0080*/ 	.byte	0x04, 0x1c
        /*0082*/ 	.short	(.L_26 - .L_25)


	//   ....[0]....
.L_25:
        /*0084*/ 	.word	0x000006e0


	//----- nvinfo : EIATTR_REQNTID
	.align		4
.L_26:
        /*0088*/ 	.byte	0x04, 0x10
        /*008a*/ 	.short	(.L_28 - .L_27)
.L_27:
        /*008c*/ 	.word	0x00000080
        /*0090*/ 	.word	0x00000001
        /*0094*/ 	.word	0x00000001


	//----- nvinfo : EIATTR_CBANK_PARAM_SIZE
	.align		4
.L_28:
        /*0098*/ 	.byte	0x03, 0x19
        /*009a*/ 	.short	0x0034


	//----- nvinfo : EIATTR_PARAM_CBANK
	.align		4
        /*009c*/ 	.byte	0x04, 0x0a
        /*009e*/ 	.short	(.L_30 - .L_29)
	.align		4
.L_29:
        /*00a0*/ 	.word	index@(.nv.constant0.triton_poi_fused_native_group_norm_relu_45)
        /*00a4*/ 	.short	0x0210
        /*00a6*/ 	.short	0x0034


	//----- nvinfo : EIATTR_SW_WAR
	.align		4
.L_30:
        /*00a8*/ 	.byte	0x04, 0x36
        /*00aa*/ 	.short	(.L_32 - .L_31)
.L_31:
        /*00ac*/ 	.word	0x00000008
.L_32:


//--------------------- .nv.callgraph             --------------------------
	.section	.nv.callgraph,"",@"SHT_CUDA_CALLGRAPH"
	.align	4
	.sectionentsize	8
	.align		4
        /*0000*/ 	.word	0x00000000
	.align		4
        /*0004*/ 	.word	0xffffffff
	.align		4
        /*0008*/ 	.word	0x00000000
	.align		4
        /*000c*/ 	.word	0xfffffffe
	.align		4
        /*0010*/ 	.word	0x00000000
	.align		4
        /*0014*/ 	.word	0xfffffffd
	.align		4
        /*0018*/ 	.word	0x00000000
	.align		4
        /*001c*/ 	.word	0xfffffffc


//--------------------- .nv.constant4             --------------------------
	.section	.nv.constant4,"a",@progbits
	.align	8
	.align		8
.nv.constant4:
        /*0000*/ 	.dword	_$_str


//--------------------- .text.triton_poi_fused_native_group_norm_relu_45 --------------------------
	.section	.text.triton_poi_fused_native_group_norm_relu_45,"ax",@progbits
	.align	128
        .global         triton_poi_fused_native_group_norm_relu_45
        .type           triton_poi_fused_native_group_norm_relu_45,@function
        .size           triton_poi_fused_native_group_norm_relu_45,(.L_x_1 - triton_poi_fused_native_group_norm_relu_45)
        .other          triton_poi_fused_native_group_norm_relu_45,@"STO_CUDA_ENTRY STV_DEFAULT"
triton_poi_fused_native_group_norm_relu_45:
.text.triton_poi_fused_native_group_norm_relu_45:
[----:B------:R-:W-:Y:S01]  /*0000*/  LDC R1, c[0x0][0x28] ;  /* 0x00000a00ff017b82 */ /* 0x000fe20000000800 */
[----:B------:R-:W1:Y:S07]  /*0010*/  S2R R0, SR_TID.X ;  /* 0x0000000000007919 */ /* 0x000e6e0000002100 */
[----:B------:R-:W2:Y:S01]  /*0020*/  LDC.64 R22, c[0x0][0x220] ;  /* 0x00008800ff167b82 */ /* 0x000ea20000000a00 */
[----:B------:R-:W-:Y:S01]  /*0030*/  ULDC.64 UR4, c[0x0][0x208] ;  /* 0x0000820000047ab9 */ /* 0x000fe20000000a00 */
[----:B------:R-:W3:Y:S06]  /*0040*/  S2R R5, SR_CTAID.X ;  /* 0x0000000000057919 */ /* 0x000eec0000002500 */
[----:B------:R-:W4:Y:S08]  /*0050*/  LDC.64 R26, c[0x0][0x218] ;  /* 0x00008600ff1a7b82 */ /* 0x000f300000000a00 */
[----:B------:R-:W5:Y:S08]  /*0060*/  LDC.64 R16, c[0x0][0x210] ;  /* 0x00008400ff107b82 */ /* 0x000f700000000a00 */
[----:B------:R-:W2:Y:S01]  /*0070*/  LDC.64 R20, c[0x0][0x228] ;  /* 0x00008a00ff147b82 */ /* 0x000ea20000000a00 */
[----:B-1----:R-:W-:-:S07]  /*0080*/  IMAD.SHL.U32 R0, R0, 0x4, RZ ;  /* 0x0000000400007824 */ /* 0x002fce00078e00ff */
[----:B------:R-:W1:Y:S01]  /*0090*/  LDC.64 R24, c[0x0][0x230] ;  /* 0x00008c00ff187b82 */ /* 0x000e620000000a00 */
[----:B---3--:R-:W-:Y:S02]  /*00a0*/  SHF.R.S32.HI R3, RZ, 0x15, R5 ;  /* 0x00000015ff037819 */ /* 0x008fe40000011405 */
[----:B------:R-:W-:Y:S02]  /*00b0*/  LOP3.LUT R0, R0, 0x1fc, RZ, 0xc0, !PT ;  /* 0x000001fc00007812 */ /* 0x000fe400078ec0ff */
[----:B------:R-:W-:-:S03]  /*00c0*/  SGXT R3, R3, 0x1 ;  /* 0x000000010303781a */ /* 0x000fc60000000200 */
[----:B------:R-:W-:-:S05]  /*00d0*/  IMAD R30, R5, 0x400, R0 ;  /* 0x00000400051e7824 */ /* 0x000fca00078e0200 */
[----:B------:R-:W-:-:S04]  /*00e0*/  LEA.HI R0, R3, R30, RZ, 0xb ;  /* 0x0000001e03007211 */ /* 0x000fc800078f58ff */
[----:B------:R-:W-:-:S05]  /*00f0*/  LOP3.LUT R13, R0, 0xfffff800, RZ, 0xc0, !PT ;  /* 0xfffff800000d7812 */ /* 0x000fca00078ec0ff */
[----:B------:R-:W-:-:S05]  /*0100*/  IMAD.IADD R13, R30, 0x1, -R13 ;  /* 0x000000011e0d7824 */ /* 0x000fca00078e0a0d */
[----:B------:R-:W-:-:S04]  /*0110*/  PRMT R0, R13, 0x9910, RZ ;  /* 0x000099100d007816 */ /* 0x000fc800000000ff */
[----:B------:R-:W-:-:S04]  /*0120*/  SHF.R.S32.HI R0, RZ, 0xf, R0 ;  /* 0x0000000fff007819 */ /* 0x000fc80000011400 */
[----:B------:R-:W-:Y:S02]  /*0130*/  LOP3.LUT R4, R0, 0xffff, RZ, 0xc0, !PT ;  /* 0x0000ffff00047812 */ /* 0x000fe400078ec0ff */
[----:B------:R-:W-:Y:S02]  /*0140*/  IADD3 R0, R30, 0x200, RZ ;  /* 0x000002001e007810 */ /* 0x000fe40007ffe0ff */
[----:B------:R-:W-:Y:S02]  /*0150*/  LEA.HI R4, R4, R13, RZ, 0x16 ;  /* 0x0000000d04047211 */ /* 0x000fe400078fb0ff */
[----:B------:R-:W-:Y:S02]  /*0160*/  LEA.HI R2, R3, R0, RZ, 0xb ;  /* 0x0000000003027211 */ /* 0x000fe400078f58ff */
[----:B------:R-:W-:Y:S02]  /*0170*/  PRMT R4, R4, 0x9910, RZ ;  /* 0x0000991004047816 */ /* 0x000fe400000000ff */
[----:B------:R-:W-:-:S02]  /*0180*/  LOP3.LUT R19, R2, 0xfffff800, RZ, 0xc0, !PT ;  /* 0xfffff80002137812 */ /* 0x000fc400078ec0ff */
[----:B------:R-:W-:Y:S02]  /*0190*/  SHF.R.S32.HI R4, RZ, 0x6, R4 ;  /* 0x00000006ff047819 */ /* 0x000fe40000011404 */
[----:B------:R-:W-:Y:S01]  /*01a0*/  LEA.HI R2, R3, R30, RZ, 0xf ;  /* 0x0000001e03027211 */ /* 0x000fe200078f78ff */
[----:B------:R-:W-:Y:S01]  /*01b0*/  IMAD.IADD R19, R0, 0x1, -R19 ;  /* 0x0000000100137824 */ /* 0x000fe200078e0a13 */
[----:B------:R-:W-:Y:S02]  /*01c0*/  PRMT R5, R4, 0x9910, RZ ;  /* 0x0000991004057816 */ /* 0x000fe400000000ff */
[----:B------:R-:W-:Y:S02]  /*01d0*/  SHF.R.S32.HI R2, RZ, 0xf, R2 ;  /* 0x0000000fff027819 */ /* 0x000fe40000011402 */
[----:B------:R-:W-:Y:S02]  /*01e0*/  PRMT R6, R19, 0x9910, RZ ;  /* 0x0000991013067816 */ /* 0x000fe400000000ff */
[----:B------:R-:W-:-:S03]  /*01f0*/  LEA R5, R2, R5, 0x5 ;  /* 0x0000000502057211 */ /* 0x000fc600078e28ff */
[----:B------:R-:W-:Y:S02]  /*0200*/  IMAD.MOV.U32 R4, RZ, RZ, R6 ;  /* 0x000000ffff047224 */ /* 0x000fe400078e0006 */
[----:B--2---:R-:W-:-:S03]  /*0210*/  IMAD.WIDE R8, R5, 0x4, R22 ;  /* 0x0000000405087825 */ /* 0x004fc600078e0216 */
[----:B------:R-:W-:Y:S02]  /*0220*/  SHF.R.S32.HI R4, RZ, 0xf, R4 ;  /* 0x0000000fff047819 */ /* 0x000fe40000011404 */
[----:B------:R2:W3:Y:S02]  /*0230*/  LDG.E.EL R18, desc[UR4][R8.64] ;  /* 0x0000000408127981 */ /* 0x0004e4000c2e1900 */
[----:B------:R-:W-:-:S04]  /*0240*/  LOP3.LUT R2, R4, 0xffff, RZ, 0xc0, !PT ;  /* 0x0000ffff04027812 */ /* 0x000fc800078ec0ff */
[----:B------:R-:W-:-:S04]  /*0250*/  LEA.HI R2, R2, R19, RZ, 0x16 ;  /* 0x0000001302027211 */ /* 0x000fc800078fb0ff */
[----:B------:R-:W-:Y:S02]  /*0260*/  PRMT R2, R2, 0x9910, RZ ;  /* 0x0000991002027816 */ /* 0x000fe400000000ff */
[----:B------:R-:W-:Y:S02]  /*0270*/  LEA.HI R3, R3, R0, RZ, 0xf ;  /* 0x0000000003037211 */ /* 0x000fe400078f78ff */
[----:B------:R-:W-:Y:S01]  /*0280*/  SHF.R.S32.HI R2, RZ, 0x6, R2 ;  /* 0x00000006ff027819 */ /* 0x000fe20000011402 */
[----:B----4-:R-:W-:Y:S01]  /*0290*/  IMAD.WIDE R28, R5, 0x4, R26 ;  /* 0x00000004051c7825 */ /* 0x010fe200078e021a */
[----:B------:R-:W-:Y:S02]  /*02a0*/  SHF.R.S32.HI R3, RZ, 0xf, R3 ;  /* 0x0000000fff037819 */ /* 0x000fe40000011403 */
[----:B------:R-:W-:Y:S01]  /*02b0*/  PRMT R2, R2, 0x9910, RZ ;  /* 0x0000991002027816 */ /* 0x000fe200000000ff */
[----:B-----5:R-:W-:Y:S01]  /*02c0*/  IMAD.WIDE R16, R30, 0x4, R16 ;  /* 0x000000041e107825 */ /* 0x020fe200078e0210 */
[----:B------:R3:W4:Y:S03]  /*02d0*/  LDG.E.EL R0, desc[UR4][R28.64] ;  /* 0x000000041c007981 */ /* 0x000726000c2e1900 */
[----:B------:R-:W-:Y:S01]  /*02e0*/  IMAD R3, R3, 0x20, R2 ;  /* 0x0000002003037824 */ /* 0x000fe200078e0202 */
[----:B------:R-:W4:Y:S01]  /*02f0*/  LDG.E.128 R4, desc[UR4][R16.64] ;  /* 0x0000000410047981 */ /* 0x000f22000c1e1d00 */
[----:B0-2---:R-:W-:-:S04]  /*0300*/  IMAD.WIDE R8, R13, 0x4, R20 ;  /* 0x000000040d087825 */ /* 0x005fc800078e0214 */
[----:B-1----:R-:W-:Y:S02]  /*0310*/  IMAD.WIDE R12, R13, 0x4, R24 ;  /* 0x000000040d0c7825 */ /* 0x002fe400078e0218 */
[----:B------:R-:W2:Y:S02]  /*0320*/  LDG.E.EL.128 R8, desc[UR4][R8.64] ;  /* 0x0000000408087981 */ /* 0x000ea4000c2e1d00 */
[C---:B------:R-:W-:Y:S02]  /*0330*/  IMAD.WIDE R22, R3.reuse, 0x4, R22 ;  /* 0x0000000403167825 */ /* 0x040fe400078e0216 */
[----:B------:R-:W2:Y:S04]  /*0340*/  LDG.E.EL.128 R12, desc[UR4][R12.64] ;  /* 0x000000040c0c7981 */ /* 0x000ea8000c2e1d00 */
[----:B------:R-:W5:Y:S01]  /*0350*/  LDG.E.EL R2, desc[UR4][R22.64] ;  /* 0x0000000416027981 */ /* 0x000f62000c2e1900 */
[----:B------:R-:W-:Y:S01]  /*0360*/  IMAD.WIDE R26, R3, 0x4, R26 ;  /* 0x00000004031a7825 */ /* 0x000fe200078e021a */
[----:B------:R-:W-:-:S03]  /*0370*/  HFMA2.MMA R3, -RZ, RZ, 0.8125, 0 ;  /* 0x3a800000ff037435 */ /* 0x000fc600000001ff */
[C---:B------:R-:W-:Y:S01]  /*0380*/  IMAD.WIDE R20, R19.reuse, 0x4, R20 ;  /* 0x0000000413147825 */ /* 0x040fe200078e0214 */
[----:B------:R-:W5:Y:S03]  /*0390*/  LDG.E.EL R29, desc[UR4][R26.64] ;  /* 0x000000041a1d7981 */ /* 0x000f66000c2e1900 */
[----:B------:R-:W-:Y:S02]  /*03a0*/  IMAD.WIDE R24, R19, 0x4, R24 ;  /* 0x0000000413187825 */ /* 0x000fe400078e0218 */
[----:B------:R-:W5:Y:S04]  /*03b0*/  LDG.E.EL.128 R20, desc[UR4][R20.64] ;  /* 0x0000000414147981 */ /* 0x000f68000c2e1d00 */
[----:B------:R-:W5:Y:S01]  /*03c0*/  LDG.E.EL.128 R24, desc[UR4][R24.64] ;  /* 0x0000000418187981 */ /* 0x000f62000c2e1d00 */
[----:B---3--:R-:W-:-:S03]  /*03d0*/  FFMA R28, R18, R3, 9.9999997473787516356e-06 ;  /* 0x3727c5ac121c7423 */ /* 0x008fc60000000003 */
[----:B------:R-:W3:Y:S03]  /*03e0*/  LDG.E.128 R16, desc[UR4][R16.64+0x800] ;  /* 0x0008000410107981 */ /* 0x000ee6000c1e1d00 */
[----:B------:R-:W0:Y:S01]  /*03f0*/  MUFU.RSQ R28, R28 ;  /* 0x0000001c001c7308 */ /* 0x000e220000001400 */
[--C-:B----4-:R-:W-:Y:S01]  /*0400*/  FADD R5, R5, -R0.reuse ;  /* 0x8000000005057221 */ /* 0x110fe20000000000 */
[----:B------:R-:W-:-:S03]  /*0410*/  FADD R31, R4, -R0 ;  /* 0x80000000041f7221 */ /* 0x000fc60000000000 */
[----:B0-----:R-:W-:Y:S01]  /*0420*/  FMUL R4, R28, R5 ;  /* 0x000000051c047220 */ /* 0x001fe20000400000 */
[--C-:B------:R-:W-:Y:S01]  /*0430*/  FADD R5, R6, -R0.reuse ;  /* 0x8000000006057221 */ /* 0x100fe20000000000 */
[----:B------:R-:W-:Y:S02]  /*0440*/  FADD R7, R7, -R0 ;  /* 0x8000000007077221 */ /* 0x000fe40000000000 */
[----:B--2---:R-:W-:Y:S01]  /*0450*/  FFMA R9, R9, R4, R13 ;  /* 0x0000000409097223 */ /* 0x004fe2000000000d */
[----:B-----5:R-:W-:Y:S01]  /*0460*/  FFMA R4, R2, R3, 9.9999997473787516356e-06 ;  /* 0x3727c5ac02047423 */ /* 0x020fe20000000003 */
[C---:B------:R-:W-:Y:S01]  /*0470*/  FMUL R5, R28.reuse, R5 ;  /* 0x000000051c057220 */ /* 0x040fe20000400000 */
[----:B------:R-:W0:Y:S02]  /*0480*/  LDC.64 R2, c[0x0][0x238] ;  /* 0x00008e00ff027b82 */ /* 0x000e240000000a00 */
[----:B------:R-:W1:Y:S01]  /*0490*/  MUFU.RSQ R0, R4 ;  /* 0x0000000400007308 */ /* 0x000e620000001400 */
[C---:B------:R-:W-:Y:S01]  /*04a0*/  FMUL R31, R28.reuse, R31 ;  /* 0x0000001f1c1f7220 */ /* 0x040fe20000400000 */
[----:B------:R-:W-:Y:S01]  /*04b0*/  FMUL R28, R28, R7 ;  /* 0x000000071c1c7220 */ /* 0x000fe20000400000 */
[----:B------:R-:W-:-:S03]  /*04c0*/  FFMA R10, R10, R5, R14 ;  /* 0x000000050a0a7223 */ /* 0x000fc6000000000e */
[----:B------:R-:W-:Y:S01]  /*04d0*/  FFMA R11, R11, R28, R15 ;  /* 0x0000001c0b0b7223 */ /* 0x000fe2000000000f */
[----:B------:R-:W-:-:S04]  /*04e0*/  FFMA R8, R8, R31, R12 ;  /* 0x0000001f08087223 */ /* 0x000fc8000000000c */
[C---:B------:R-:W-:Y:S02]  /*04f0*/  FSETP.GEU.AND P6, PT, R11.reuse, RZ, PT ;  /* 0x000000ff0b00720b */ /* 0x040fe40003fce000 */
[----:B------:R-:W-:Y:S02]  /*0500*/  FSETP.GEU.AND P0, PT, R10, RZ, PT ;  /* 0x000000ff0a00720b */ /* 0x000fe40003f0e000 */
[----:B------:R-:W-:Y:S02]  /*0510*/  SEL R11, R11, RZ, P6 ;  /* 0x000000ff0b0b7207 */ /* 0x000fe40003000000 */
[C---:B------:R-:W-:Y:S02]  /*0520*/  FSETP.GEU.AND P1, PT, R9.reuse, RZ, PT ;  /* 0x000000ff0900720b */ /* 0x040fe40003f2e000 */
[----:B------:R-:W-:Y:S02]  /*0530*/  FSETP.GEU.AND P2, PT, R8, RZ, PT ;  /* 0x000000ff0800720b */ /* 0x000fe40003f4e000 */
[----:B------:R-:W-:Y:S01]  /*0540*/  SEL R10, R10, RZ, P0 ;  /* 0x000000ff0a0a7207 */ /* 0x000fe20000000000 */
[----:B0-----:R-:W-:Y:S01]  /*0550*/  IMAD.WIDE R2, R30, 0x4, R2 ;  /* 0x000000041e027825 */ /* 0x001fe200078e0202 */
[----:B------:R-:W-:-:S02]  /*0560*/  SEL R9, R9, RZ, P1 ;  /* 0x000000ff09097207 */ /* 0x000fc40000800000 */
[----:B------:R-:W-:-:S05]  /*0570*/  SEL R8, R8, RZ, P2 ;  /* 0x000000ff08087207 */ /* 0x000fca0001000000 */
[----:B------:R-:W-:Y:S01]  /*0580*/  STG.E.128 desc[UR4][R2.64], R8 ;  /* 0x0000000802007986 */ /* 0x000fe2000c101d04 */
[--C-:B---3--:R-:W-:Y:S01]  /*0590*/  FADD R5, R16, -R29.reuse ;  /* 0x8000001d10057221 */ /* 0x108fe20000000000 */
[--C-:B------:R-:W-:Y:S01]  /*05a0*/  FADD R17, R17, -R29.reuse ;  /* 0x8000001d11117221 */ /* 0x100fe20000000000 */
[--C-:B------:R-:W-:Y:S01]  /*05b0*/  FADD R7, R18, -R29.reuse ;  /* 0x8000001d12077221 */ /* 0x100fe20000000000 */
[----:B------:R-:W-:Y:S01]  /*05c0*/  FADD R19, R19, -R29 ;  /* 0x8000001d13137221 */ /* 0x000fe20000000000 */
[C---:B-1----:R-:W-:Y:S01]  /*05d0*/  FMUL R5, R0.reuse, R5 ;  /* 0x0000000500057220 */ /* 0x042fe20000400000 */
[C---:B------:R-:W-:Y:S01]  /*05e0*/  FMUL R4, R0.reuse, R17 ;  /* 0x0000001100047220 */ /* 0x040fe20000400000 */
[C---:B------:R-:W-:Y:S01]  /*05f0*/  FMUL R7, R0.reuse, R7 ;  /* 0x0000000700077220 */ /* 0x040fe20000400000 */
[----:B------:R-:W-:Y:S01]  /*0600*/  FMUL R0, R0, R19 ;  /* 0x0000001300007220 */ /* 0x000fe20000400000 */
[----:B------:R-:W-:Y:S01]  /*0610*/  FFMA R5, R20, R5, R24 ;  /* 0x0000000514057223 */ /* 0x000fe20000000018 */
[----:B------:R-:W-:Y:S01]  /*0620*/  FFMA R4, R21, R4, R25 ;  /* 0x0000000415047223 */ /* 0x000fe20000000019 */
[----:B------:R-:W-:Y:S01]  /*0630*/  FFMA R7, R22, R7, R26 ;  /* 0x0000000716077223 */ /* 0x000fe2000000001a */
[----:B------:R-:W-:-:S02]  /*0640*/  FFMA R0, R23, R0, R27 ;  /* 0x0000000017007223 */ /* 0x000fc4000000001b */
[----:B------:R-:W-:Y:S02]  /*0650*/  FSETP.GEU.AND P6, PT, R5, RZ, PT ;  /* 0x000000ff0500720b */ /* 0x000fe40003fce000 */
[C---:B------:R-:W-:Y:S02]  /*0660*/  FSETP.GEU.AND P4, PT, R7.reuse, RZ, PT ;  /* 0x000000ff0700720b */ /* 0x040fe40003f8e000 */
[----:B------:R-:W-:Y:S02]  /*0670*/  FSETP.GEU.AND P3, PT, R0, RZ, PT ;  /* 0x000000ff0000720b */ /* 0x000fe40003f6e000 */
[----:B------:R-:W-:Y:S02]  /*0680*/  FSETP.GEU.AND P5, PT, R4, RZ, PT ;  /* 0x000000ff0400720b */ /* 0x000fe40003fae000 */
[----:B------:R-:W-:Y:S02]  /*0690*/  SEL R15, R0, RZ, P3 ;  /* 0x000000ff000f7207 */ /* 0x000fe40001800000 */
[----:B------:R-:W-:-:S02]  /*06a0*/  SEL R14, R7, RZ, P4 ;  /* 0x000000ff070e7207 */ /* 0x000fc40002000000 */
[----:B------:R-:W-:Y:S02]  /*06b0*/  SEL R13, R4, RZ, P5 ;  /* 0x000000ff040d7207 */ /* 0x000fe40002800000 */
[----:B------:R-:W-:-:S05]  /*06c0*/  SEL R12, R5, RZ, P6 ;  /* 0x000000ff050c7207 */ /* 0x000fca0003000000 */
[----:B------:R-:W-:Y:S01]  /*06d0*/  STG.E.128 desc[UR4][R2.64+0x800], R12 ;  /* 0x0008000c02007986 */ /* 0x000fe2000c101d04 */
[----:B------:R-:W-:Y:S05]  /*06e0*/  EXIT ;  /* 0x000000000000794d */ /* 0x000fea0003800000 */
.L_x_0:
[----:B------:R-:W-:-:S00]  /*06f0*/  BRA `(.L_x_0) ;  /* 0xfffffffc00fc7947 */ /* 0x000fc0000383ffff */
[----:B------:R-:W-:-:S00]  /*0700*/  NOP ;  /* 0x0000000000007918 */ /* 0x000fc00000000000 */
[----:B------:R-:W-:-:S00]  /*0710*/  NOP ;  /* 0x0000000000007918 */ /* 0x000fc00000000000 */
[----:B------:R-:W-:-:S00]  /*0720*/  NOP ;  /* 0x0000000000007918 */ /* 0x000fc00000000000 */
[----:B------:R-:W-:-:S00]  /*0730*/  NOP ;  /* 0x0000000000007918 */ /* 0x000fc00000000000 */
[----:B------:R-:W-:-:S00]  /*0740*/  NOP ;  /* 0x0000000000007918 */ /* 0x000fc00000000000 */
[----:B------:R-:W-:-:S00]  /*0750*/  NOP ;  /* 0x0000000000007918 */ /* 0x000fc00000000000 */
[----:B------:R-:W-:-:S00]  /*0760*/  NOP ;  /* 0x0000000000007918 */ /* 0x000fc00000000000 */
[----:B------:R-:W-:-:S00]  /*0770*/  NOP ;  /* 0x0000000000007918 */ /* 0x000fc00000000000 */
.L_x_1:


//--------------------- .nv.global.init           --------------------------
	.section	.nv.global.init,"aw",@progbits
.nv.global.init:
	.type		_$_str,@object
	.size		_$_str,(.L_0 - _$_str)
_$_str:
        /*0000*/ 	.byte	0x5f, 0x5f, 0x43, 0x55, 0x44, 0x41, 0x5f, 0x46, 0x54, 0x5a, 0x00
.L_0:


//--------------------- .nv.constant0.triton_poi_fused_native_group_norm_relu_45 --------------------------
	.section	.nv.constant0.triton_poi_fused_native_group_norm_relu_45,"a",@progbits
	.sectionflags	@""
	.align	4
.nv.constant0.triton_poi_fused_native_group_norm_relu_45:
	.zero		580
